//
// Generated by NVIDIA NVVM Compiler
//
// Compiler Build ID: CL-36424714
// Cuda compilation tools, release 13.0, V13.0.88
// Based on NVVM 20.0.0
//

.version 9.0
.target sm_100
.address_size 64

	// .globl	_Z9shockwavePfS_S_i
.extern .func  (.param .b32 func_retval0) vprintf
(
	.param .b64 vprintf_param_0,
	.param .b64 vprintf_param_1
)
;
.global .align 1 .b8 $str[38] = {116, 105, 100, 58, 32, 37, 100, 44, 32, 99, 117, 114, 114, 58, 32, 37, 102, 44, 32, 112, 114, 101, 118, 58, 32, 37, 102, 44, 32, 118, 97, 108, 58, 32, 37, 102, 10};

.visible .entry _Z9shockwavePfS_S_i(
	.param .u64 .ptr .align 1 _Z9shockwavePfS_S_i_param_0,
	.param .u64 .ptr .align 1 _Z9shockwavePfS_S_i_param_1,
	.param .u64 .ptr .align 1 _Z9shockwavePfS_S_i_param_2,
	.param .u32 _Z9shockwavePfS_S_i_param_3
)
{
	.local .align 16 .b8 	__local_depot0[32];
	.reg .b64 	%SP;
	.reg .b64 	%SPL;
	.reg .pred 	%p<2>;
	.reg .b32 	%r<9>;
	.reg .b32 	%f<20>;
	.reg .b64 	%rd<15>;
	.reg .b64 	%fd<7>;

	mov.u64 	%SPL, __local_depot0;
	cvta.local.u64 	%SP, %SPL;
	ld.param.u64 	%rd1, [_Z9shockwavePfS_S_i_param_0];
	ld.param.u64 	%rd2, [_Z9shockwavePfS_S_i_param_1];
	ld.param.u64 	%rd3, [_Z9shockwavePfS_S_i_param_2];
	ld.param.u32 	%r3, [_Z9shockwavePfS_S_i_param_3];
	mov.u32 	%r4, %ntid.x;
	mov.u32 	%r5, %ctaid.x;
	mov.u32 	%r6, %tid.x;
	mad.lo.s32 	%r1, %r4, %r5, %r6;
	add.s32 	%r2, %r1, 3;
	setp.gt.s32 	%p1, %r2, %r3;
	@%p1 bra 	$L__BB0_2;
	add.u64 	%rd4, %SP, 0;
	add.u64 	%rd5, %SPL, 0;
	cvta.to.global.u64 	%rd6, %rd2;
	cvta.to.global.u64 	%rd7, %rd1;
	cvta.to.global.u64 	%rd8, %rd3;
	mul.wide.s32 	%rd9, %r1, 4;
	add.s64 	%rd10, %rd6, %rd9;
	ld.global.f32 	%f1, [%rd10+12];
	add.f32 	%f2, %f1, %f1;
	add.s64 	%rd11, %rd7, %rd9;
	ld.global.f32 	%f3, [%rd11+12];
	sub.f32 	%f4, %f2, %f3;
	cvt.f64.f32 	%fd1, %f4;
	ld.global.f32 	%f5, [%rd10];
	ld.global.f32 	%f6, [%rd10+4];
	mul.f32 	%f7, %f6, 0f40C00000;
	sub.f32 	%f8, %f5, %f7;
	ld.global.f32 	%f9, [%rd10+8];
	fma.rn.f32 	%f10, %f9, 0f41700000, %f8;
	fma.rn.f32 	%f11, %f1, 0fC1A00000, %f10;
	ld.global.f32 	%f12, [%rd10+16];
	fma.rn.f32 	%f13, %f12, 0f41700000, %f11;
	ld.global.f32 	%f14, [%rd10+20];
	mul.f32 	%f15, %f14, 0f40C00000;
	sub.f32 	%f16, %f13, %f15;
	ld.global.f32 	%f17, [%rd10+24];
	add.f32 	%f18, %f17, %f16;
	cvt.f64.f32 	%fd2, %f18;
	fma.rn.f64 	%fd3, %fd2, 0d3F947AE147AE147B, %fd1;
	cvt.rn.f32.f64 	%f19, %fd3;
	cvt.f64.f32 	%fd4, %f1;
	cvt.f64.f32 	%fd5, %f3;
	cvt.f64.f32 	%fd6, %f19;
	st.local.u32 	[%rd5], %r2;
	st.local.f64 	[%rd5+8], %fd4;
	st.local.v2.f64 	[%rd5+16], {%fd5, %fd6};
	mov.u64 	%rd12, $str;
	cvta.global.u64 	%rd13, %rd12;
	{ // callseq 0, 0
	.param .b64 param0;
	st.param.b64 	[param0], %rd13;
	.param .b64 param1;
	st.param.b64 	[param1], %rd4;
	.param .b32 retval0;
	call.uni (retval0), 
	vprintf, 
	(
	param0, 
	param1
	);
	ld.param.b32 	%r7, [retval0];
	} // callseq 0
	bar.sync 	0;
	add.s64 	%rd14, %rd8, %rd9;
	st.global.f32 	[%rd14+12], %f19;
$L__BB0_2:
	ret;

}


// ===== COMPILED SASS (sm_100) =====

	.target	sm_100

	.elftype	@"ET_EXEC"


//--------------------- .note.nv.tkinfo           --------------------------
	.section	.note.nv.tkinfo,"",@"SHT_NOTE"
	.sectionflags	@"SHF_NOTE_NV_TKINFO"
	.tkinfo
        /*0018*/ 	.word	0x00000002
        /*0030*/ 	.string	""
        /*0030*/ 	.string	"ptxas"
        /*0030*/ 	.string	"Cuda compilation tools, release 13.0, V13.0.88"
        /*0030*/ 	.string	"Build cuda_13.0.r13.0/compiler.36424714_0"
        /*0030*/ 	.string	"-arch sm_100 -m 64 "



//--------------------- .note.nv.cuinfo           --------------------------
	.section	.note.nv.cuinfo,"",@"SHT_NOTE"
	.sectionflags	@"SHF_NOTE_NV_CUINFO"
        /*0018*/ 	.short	0x0002
        /*001a*/ 	.short	0x0064
        /*001c*/ 	.short	0x0082
	.zero		2


//--------------------- .nv.info                  --------------------------
	.section	.nv.info,"",@"SHT_CUDA_INFO"
	.align	4


	//----- nvinfo : EIATTR_REGCOUNT
	.align		4
        /*0000*/ 	.byte	0x04, 0x2f
        /*0002*/ 	.short	(.L_2 - .L_1)
	.align		4
.L_1:
        /*0004*/ 	.word	index@(_Z9shockwavePfS_S_i)
        /*0008*/ 	.word	0x00000018


	//----- nvinfo : EIATTR_FRAME_SIZE
	.align		4
.L_2:
        /*000c*/ 	.byte	0x04, 0x11
        /*000e*/ 	.short	(.L_4 - .L_3)
	.align		4
.L_3:
        /*0010*/ 	.word	index@(_Z9shockwavePfS_S_i)
        /*0014*/ 	.word	0x00000020


	//----- nvinfo : EIATTR_MIN_STACK_SIZE
	.align		4
.L_4:
        /*0018*/ 	.byte	0x04, 0x12
        /*001a*/ 	.short	(.L_6 - .L_5)
	.align		4
.L_5:
        /*001c*/ 	.word	index@(_Z9shockwavePfS_S_i)
        /*0020*/ 	.word	0x00000020
.L_6:


//--------------------- .nv.compat                --------------------------
	.section	.nv.compat,"",@"SHT_CUDA_COMPAT_INFO"
	.align	4
        /*0000*/ 	.byte	0x02, 0x09, 0x00, 0x00, 0x02, 0x02, 0x01, 0x00, 0x02, 0x05, 0x05, 0x00, 0x03, 0x07, 0x01, 0x01
        /*0010*/ 	.byte	0x02, 0x03, 0x00, 0x00, 0x02, 0x06, 0x01, 0x00, 0x04, 0x0b, 0x08, 0x00, 0x01, 0x00, 0x00, 0x00
        /*0020*/ 	.byte	0x00, 0x00, 0x00, 0x00


//--------------------- .nv.info._Z9shockwavePfS_S_i --------------------------
	.section	.nv.info._Z9shockwavePfS_S_i,"",@"SHT_CUDA_INFO"
	.sectionflags	@""
	.align	4


	//----- nvinfo : EIATTR_CUDA_API_VERSION
	.align		4
        /*0000*/ 	.byte	0x04, 0x37
        /*0002*/ 	.short	(.L_8 - .L_7)
.L_7:
        /*0004*/ 	.word	0x00000082


	//----- nvinfo : EIATTR_KPARAM_INFO
	.align		4
.L_8:
        /*0008*/ 	.byte	0x04, 0x17
        /*000a*/ 	.short	(.L_10 - .L_9)
.L_9:
        /*000c*/ 	.word	0x00000000
        /*0010*/ 	.short	0x0003
        /*0012*/ 	.short	0x0018
        /*0014*/ 	.byte	0x00, 0xf0, 0x11, 0x00


	//----- nvinfo : EIATTR_KPARAM_INFO
	.align		4
.L_10:
        /*0018*/ 	.byte	0x04, 0x17
        /*001a*/ 	.short	(.L_12 - .L_11)
.L_11:
        /*001c*/ 	.word	0x00000000
        /*0020*/ 	.short	0x0002
        /*0022*/ 	.short	0x0010
        /*0024*/ 	.byte	0x00, 0xf5, 0x21, 0x00


	//----- nvinfo : EIATTR_KPARAM_INFO
	.align		4
.L_12:
        /*0028*/ 	.byte	0x04, 0x17
        /*002a*/ 	.short	(.L_14 - .L_13)
.L_13:
        /*002c*/ 	.word	0x00000000
        /*0030*/ 	.short	0x0001
        /*0032*/ 	.short	0x0008
        /*0034*/ 	.byte	0x00, 0xf5, 0x21, 0x00


	//----- nvinfo : EIATTR_KPARAM_INFO
	.align		4
.L_14:
        /*0038*/ 	.byte	0x04, 0x17
        /*003a*/ 	.short	(.L_16 - .L_15)
.L_15:
        /*003c*/ 	.word	0x00000000
        /*0040*/ 	.short	0x0000
        /*0042*/ 	.short	0x0000
        /*0044*/ 	.byte	0x00, 0xf5, 0x21, 0x00


	//----- nvinfo : EIATTR_SPARSE_MMA_MASK
	.align		4
.L_16:
        /*0048*/ 	.byte	0x03, 0x50
        /*004a*/ 	.short	0x0000


	//----- nvinfo : EIATTR_MAXREG_COUNT
	.align		4
        /*004c*/ 	.byte	0x03, 0x1b
        /*004e*/ 	.short	0x00ff


	//----- nvinfo : EIATTR_NUM_BARRIERS
	.align		4
        /*0050*/ 	.byte	0x02, 0x4c
        /*0052*/ 	.byte	0x01
	.zero		1


	//----- nvinfo : EIATTR_EXTERNS
	.align		4
        /*0054*/ 	.byte	0x04, 0x0f
        /*0056*/ 	.short	(.L_18 - .L_17)


	//   ....[0]....
	.align		4
.L_17:
        /*0058*/ 	.word	index@(vprintf)


	//----- nvinfo : EIATTR_MERCURY_ISA_VERSION
	.align		4
.L_18:
        /*005c*/ 	.byte	0x03, 0x5f
        /*005e*/ 	.short	0x0101


	//----- nvinfo : EIATTR_VRC_CTA_INIT_COUNT
	.align		4
        /*0060*/ 	.byte	0x02, 0x4a
	.zero		1
	.zero		1


	//----- nvinfo : EIATTR_SYSCALL_OFFSETS
	.align		4
        /*0064*/ 	.byte	0x04, 0x46
        /*0066*/ 	.short	(.L_20 - .L_19)


	//   ....[0]....
.L_19:
        /*0068*/ 	.word	0x00000350


	//----- nvinfo : EIATTR_EXIT_INSTR_OFFSETS
	.align		4
.L_20:
        /*006c*/ 	.byte	0x04, 0x1c
        /*006e*/ 	.short	(.L_22 - .L_21)


	//   ....[0]....
.L_21:
        /*0070*/ 	.word	0x000000d0


	//   ....[1]....
        /*0074*/ 	.word	0x000003b0


	//----- nvinfo : EIATTR_CRS_STACK_SIZE
	.align		4
.L_22:
        /*0078*/ 	.byte	0x04, 0x1e
        /*007a*/ 	.short	(.L_24 - .L_23)
.L_23:
        /*007c*/ 	.word	0x00000000


	//----- nvinfo : EIATTR_CBANK_PARAM_SIZE
	.align		4
.L_24:
        /*0080*/ 	.byte	0x03, 0x19
        /*0082*/ 	.short	0x001c


	//----- nvinfo : EIATTR_PARAM_CBANK
	.align		4
        /*0084*/ 	.byte	0x04, 0x0a
        /*0086*/ 	.short	(.L_26 - .L_25)
	.align		4
.L_25:
        /*0088*/ 	.word	index@(.nv.constant0._Z9shockwavePfS_S_i)
        /*008c*/ 	.short	0x0380
        /*008e*/ 	.short	0x001c


	//----- nvinfo : EIATTR_SW_WAR
	.align		4
.L_26:
        /*0090*/ 	.byte	0x04, 0x36
        /*0092*/ 	.short	(.L_28 - .L_27)
.L_27:
        /*0094*/ 	.word	0x00000008
.L_28:


//--------------------- .nv.callgraph             --------------------------
	.section	.nv.callgraph,"",@"SHT_CUDA_CALLGRAPH"
	.align	4
	.sectionentsize	8
	.align		4
        /*0000*/ 	.word	0x00000000
	.align		4
        /*0004*/ 	.word	0xffffffff
	.align		4
        /*0008*/ 	.word	index@(_Z9shockwavePfS_S_i)
	.align		4
        /*000c*/ 	.word	index@(vprintf)
	.align		4
        /*0010*/ 	.word	0x00000000
	.align		4
        /*0014*/ 	.word	0xfffffffe
	.align		4
        /*0018*/ 	.word	0x00000000
	.align		4
        /*001c*/ 	.word	0xfffffffd
	.align		4
        /*0020*/ 	.word	0x00000000
	.align		4
        /*0024*/ 	.word	0xfffffffc


//--------------------- .nv.constant4             --------------------------
	.section	.nv.constant4,"a",@progbits
	.align	8
	.align		8
.nv.constant4:
        /*0000*/ 	.dword	vprintf
	.align		8
        /*0008*/ 	.dword	$str


//--------------------- .text._Z9shockwavePfS_S_i --------------------------
	.section	.text._Z9shockwavePfS_S_i,"ax",@progbits
	.align	128
        .global         _Z9shockwavePfS_S_i
        .type           _Z9shockwavePfS_S_i,@function
        .size           _Z9shockwavePfS_S_i,(.L_x_2 - _Z9shockwavePfS_S_i)
        .other          _Z9shockwavePfS_S_i,@"STO_CUDA_ENTRY STV_DEFAULT"
_Z9shockwavePfS_S_i:
.text._Z9shockwavePfS_S_i:
[----:B------:R-:W0:Y:S01]  /*0000*/  LDC R1, c[0x0][0x37c] ;  /* 0x0000df00ff017b82 */ /* 0x000e220000000800 */
[----:B------:R-:W1:Y:S01]  /*0010*/  S2R R16, SR_CTAID.X ;  /* 0x0000000000107919 */ /* 0x000e620000002500 */
[----:B------:R-:W2:Y:S01]  /*0020*/  LDCU UR5, c[0x0][0x2fc] ;  /* 0x00005f80ff0577ac */ /* 0x000ea20008000800 */
[----:B0-----:R-:W-:Y:S01]  /*0030*/  IADD3 R1, PT, PT, R1, -0x20, RZ ;  /* 0xffffffe001017810 */ /* 0x001fe20007ffe0ff */
[----:B------:R-:W1:Y:S01]  /*0040*/  S2R R3, SR_TID.X ;  /* 0x0000000000037919 */ /* 0x000e620000002100 */
[----:B------:R-:W1:Y:S01]  /*0050*/  LDCU UR6, c[0x0][0x360] ;  /* 0x00006c00ff0677ac */ /* 0x000e620008000800 */
[----:B------:R-:W0:Y:S01]  /*0060*/  LDCU UR7, c[0x0][0x398] ;  /* 0x00007300ff0777ac */ /* 0x000e220008000800 */
[----:B------:R-:W3:Y:S02]  /*0070*/  LDCU UR4, c[0x0][0x2f8] ;  /* 0x00005f00ff0477ac */ /* 0x000ee40008000800 */
[----:B---3--:R-:W-:-:S04]  /*0080*/  IADD3 R6, P1, PT, R1, UR4, RZ ;  /* 0x0000000401067c10 */ /* 0x008fc8000ff3e0ff */
[----:B--2---:R-:W-:Y:S01]  /*0090*/  IADD3.X R7, PT, PT, RZ, UR5, RZ, P1, !PT ;  /* 0x00000005ff077c10 */ /* 0x004fe20008ffe4ff */
[----:B-1----:R-:W-:-:S05]  /*00a0*/  IMAD R16, R16, UR6, R3 ;  /* 0x0000000610107c24 */ /* 0x002fca000f8e0203 */
[----:B------:R-:W-:-:S04]  /*00b0*/  IADD3 R0, PT, PT, R16, 0x3, RZ ;  /* 0x0000000310007810 */ /* 0x000fc80007ffe0ff */
[----:B0-----:R-:W-:-:S13]  /*00c0*/  ISETP.GT.AND P0, PT, R0, UR7, PT ;  /* 0x0000000700007c0c */ /* 0x001fda000bf04270 */
[----:B------:R-:W-:Y:S05]  /*00d0*/  @P0 EXIT ;  /* 0x000000000000094d */ /* 0x000fea0003800000 */
[----:B------:R-:W0:Y:S01]  /*00e0*/  LDC.64 R4, c[0x0][0x388] ;  /* 0x0000e200ff047b82 */ /* 0x000e220000000a00 */
[----:B------:R-:W1:Y:S07]  /*00f0*/  LDCU.64 UR36, c[0x0][0x358] ;  /* 0x00006b00ff2477ac */ /* 0x000e6e0008000a00 */
[----:B------:R-:W2:Y:S01]  /*0100*/  LDC.64 R8, c[0x0][0x380] ;  /* 0x0000e000ff087b82 */ /* 0x000ea20000000a00 */
[----:B0-----:R-:W-:-:S05]  /*0110*/  IMAD.WIDE R4, R16, 0x4, R4 ;  /* 0x0000000410047825 */ /* 0x001fca00078e0204 */
[----:B-1----:R-:W3:Y:S04]  /*0120*/  LDG.E R2, desc[UR36][R4.64] ;  /* 0x0000002404027981 */ /* 0x002ee8000c1e1900 */
[----:B------:R-:W3:Y:S04]  /*0130*/  LDG.E R11, desc[UR36][R4.64+0x4] ;  /* 0x00000424040b7981 */ /* 0x000ee8000c1e1900 */
[----:B------:R-:W4:Y:S01]  /*0140*/  LDG.E R13, desc[UR36][R4.64+0x8] ;  /* 0x00000824040d7981 */ /* 0x000f22000c1e1900 */
[----:B--2---:R-:W-:-:S03]  /*0150*/  IMAD.WIDE R8, R16, 0x4, R8 ;  /* 0x0000000410087825 */ /* 0x004fc600078e0208 */
[----:B------:R-:W2:Y:S04]  /*0160*/  LDG.E R3, desc[UR36][R4.64+0xc] ;  /* 0x00000c2404037981 */ /* 0x000ea8000c1e1900 */
[----:B------:R-:W5:Y:S04]  /*0170*/  LDG.E R15, desc[UR36][R4.64+0x10] ;  /* 0x00001024040f7981 */ /* 0x000f68000c1e1900 */
[----:B------:R-:W5:Y:S04]  /*0180*/  LDG.E R17, desc[UR36][R4.64+0x14] ;  /* 0x0000142404117981 */ /* 0x000f68000c1e1900 */
[----:B------:R-:W5:Y:S04]  /*0190*/  LDG.E R8, desc[UR36][R8.64+0xc] ;  /* 0x00000c2408087981 */ /* 0x000f68000c1e1900 */
[----:B------:R-:W5:Y:S01]  /*01a0*/  LDG.E R19, desc[UR36][R4.64+0x18] ;  /* 0x0000182404137981 */ /* 0x000f62000c1e1900 */
[----:B------:R-:W-:Y:S01]  /*01b0*/  UMOV UR4, 0x47ae147b ;  /* 0x47ae147b00047882 */ /* 0x000fe20000000000 */
[----:B------:R-:W-:-:S02]  /*01c0*/  UMOV UR5, 0x3f947ae1 ;  /* 0x3f947ae100057882 */ /* 0x000fc40000000000 */
[----:B------:R0:W-:Y:S01]  /*01d0*/  STL [R1], R0 ;  /* 0x0000000001007387 */ /* 0x0001e20000100800 */
[----:B---3--:R-:W-:-:S04]  /*01e0*/  FFMA R2, R11, -6, R2 ;  /* 0xc0c000000b027823 */ /* 0x008fc80000000002 */
[----:B----4-:R-:W-:-:S04]  /*01f0*/  FFMA R2, R13, 15, R2 ;  /* 0x417000000d027823 */ /* 0x010fc80000000002 */
[----:B--2---:R-:W-:-:S04]  /*0200*/  FFMA R2, R3, -20, R2 ;  /* 0xc1a0000003027823 */ /* 0x004fc80000000002 */
[----:B-----5:R-:W-:Y:S01]  /*0210*/  FFMA R2, R15, 15, R2 ;  /* 0x417000000f027823 */ /* 0x020fe20000000002 */
[----:B------:R-:W-:-:S03]  /*0220*/  FADD R11, R3, R3 ;  /* 0x00000003030b7221 */ /* 0x000fc60000000000 */
[----:B------:R-:W-:Y:S01]  /*0230*/  FFMA R2, R17, -6, R2 ;  /* 0xc0c0000011027823 */ /* 0x000fe20000000002 */
[----:B------:R-:W-:-:S03]  /*0240*/  FADD R18, R11, -R8 ;  /* 0x800000080b127221 */ /* 0x000fc60000000000 */
[----:B------:R-:W-:Y:S01]  /*0250*/  FADD R19, R2, R19 ;  /* 0x0000001302137221 */ /* 0x000fe20000000000 */
[----:B------:R-:W-:Y:S08]  /*0260*/  F2F.F64.F32 R12, R18 ;  /* 0x00000012000c7310 */ /* 0x000ff00000201800 */
[----:B------:R-:W1:Y:S02]  /*0270*/  F2F.F64.F32 R10, R19 ;  /* 0x00000013000a7310 */ /* 0x000e640000201800 */
[----:B-1----:R-:W-:-:S06]  /*0280*/  DFMA R12, R10, UR4, R12 ;  /* 0x000000040a0c7c2b */ /* 0x002fcc000800000c */
[----:B------:R-:W-:Y:S01]  /*0290*/  F2F.F64.F32 R14, R3 ;  /* 0x00000003000e7310 */ /* 0x000fe20000201800 */
[----:B------:R-:W-:Y:S01]  /*02a0*/  MOV R17, 0x0 ;  /* 0x0000000000117802 */ /* 0x000fe20000000f00 */
[----:B------:R-:W1:Y:S06]  /*02b0*/  LDCU.64 UR4, c[0x4][0x8] ;  /* 0x01000100ff0477ac */ /* 0x000e6c0008000a00 */
[----:B------:R-:W2:Y:S08]  /*02c0*/  F2F.F32.F64 R2, R12 ;  /* 0x0000000c00027310 */ /* 0x000eb00000301000 */
[----:B------:R-:W-:Y:S08]  /*02d0*/  F2F.F64.F32 R8, R8 ;  /* 0x0000000800087310 */ /* 0x000ff00000201800 */
[----:B--2---:R-:W2:Y:S01]  /*02e0*/  F2F.F64.F32 R10, R2 ;  /* 0x00000002000a7310 */ /* 0x004ea20000201800 */
[----:B------:R0:W-:Y:S01]  /*02f0*/  STL.64 [R1+0x8], R14 ;  /* 0x0000080e01007387 */ /* 0x0001e20000100a00 */
[----:B------:R0:W3:Y:S03]  /*0300*/  LDC.64 R18, c[0x4][R17] ;  /* 0x0100000011127b82 */ /* 0x0000e60000000a00 */
[----:B--2---:R0:W-:Y:S01]  /*0310*/  STL.128 [R1+0x10], R8 ;  /* 0x0000100801007387 */ /* 0x0041e20000100c00 */
[----:B-1----:R-:W-:-:S02]  /*0320*/  MOV R4, UR4 ;  /* 0x0000000400047c02 */ /* 0x002fc40008000f00 */
[----:B------:R-:W-:-:S07]  /*0330*/  MOV R5, UR5 ;  /* 0x0000000500057c02 */ /* 0x000fce0008000f00 */
[----:B------:R-:W-:-:S07]  /*0340*/  LEPC R20, `(.L_x_0) ;  /* 0x000000001014794e */ /* 0x000fce0000000000 */
[----:B0--3--:R-:W-:Y:S05]  /*0350*/  CALL.ABS.NOINC R18 ;  /* 0x0000000012007343 */ /* 0x009fea0003c00000 */
.L_x_0:
[----:B------:R-:W0:Y:S01]  /*0360*/  LDC.64 R4, c[0x0][0x390] ;  /* 0x0000e400ff047b82 */ /* 0x000e220000000a00 */
[----:B------:R-:W-:Y:S05]  /*0370*/  WARPSYNC.ALL ;  /* 0x0000000000007948 */ /* 0x000fea0003800000 */
[----:B0-----:R-:W-:Y:S02]  /*0380*/  IMAD.WIDE R16, R16, 0x4, R4 ;  /* 0x0000000410107825 */ /* 0x001fe400078e0204 */
[----:B------:R-:W-:Y:S06]  /*0390*/  BAR.SYNC.DEFER_BLOCKING 0x0 ;  /* 0x0000000000007b1d */ /* 0x000fec0000010000 */
[----:B------:R-:W-:Y:S01]  /*03a0*/  STG.E desc[UR36][R16.64+0xc], R2 ;  /* 0x00000c0210007986 */ /* 0x000fe2000c101924 */
[----:B------:R-:W-:Y:S05]  /*03b0*/  EXIT ;  /* 0x000000000000794d */ /* 0x000fea0003800000 */
.L_x_1:
[----:B------:R-:W-:-:S00]  /*03c0*/  BRA `(.L_x_1) ;  /* 0xfffffffc00fc7947 */ /* 0x000fc0000383ffff */
[----:B------:R-:W-:-:S00]  /*03d0*/  NOP ;  /* 0x0000000000007918 */ /* 0x000fc00000000000 */
        /* <DEDUP_REMOVED lines=10> */
.L_x_2:


//--------------------- .nv.global.init           --------------------------
	.section	.nv.global.init,"aw",@progbits
.nv.global.init:
	.type		$str,@object
	.size		$str,(.L_0 - $str)
$str:
        /*0000*/ 	.byte	0x74, 0x69, 0x64, 0x3a, 0x20, 0x25, 0x64, 0x2c, 0x20, 0x63, 0x75, 0x72, 0x72, 0x3a, 0x20, 0x25
        /*0010*/ 	.byte	0x66, 0x2c, 0x20, 0x70, 0x72, 0x65, 0x76, 0x3a, 0x20, 0x25, 0x66, 0x2c, 0x20, 0x76, 0x61, 0x6c
        /*0020*/ 	.byte	0x3a, 0x20, 0x25, 0x66, 0x0a, 0x00
.L_0:


//--------------------- .nv.shared.reserved.0     --------------------------
	.section	.nv.shared.reserved.0,"aw",@nobits
	.weak		__nv_reservedSMEM_offset_0_alias
	.size		__nv_reservedSMEM_offset_0_alias, 0, 64
	.other		__nv_reservedSMEM_offset_0_alias,@"STO_CUDA_RESERVED_SHARED STV_DEFAULT"
__nv_reservedSMEM_offset_0_alias:
	.zero		0
	.zero		64


//--------------------- .nv.constant0._Z9shockwavePfS_S_i --------------------------
	.section	.nv.constant0._Z9shockwavePfS_S_i,"a",@progbits
	.sectionflags	@""
	.align	4
.nv.constant0._Z9shockwavePfS_S_i:
	.zero		924


//--------------------- SYMBOLS --------------------------

	.type		.nv.reservedSmem.offset0,@object
	.size		.nv.reservedSmem.offset0,0x4
	.type		vprintf,@function
